//
// Generated by NVIDIA NVVM Compiler
//
// Compiler Build ID: CL-36424714
// Cuda compilation tools, release 13.0, V13.0.88
// Based on NVVM 20.0.0
//

.version 9.0
.target sm_100
.address_size 64

	// .globl	_Z13matrixMulCUDAPfS_S_ii
// _ZZ13matrixMulCUDAPfS_S_iiE2As has been demoted
// _ZZ13matrixMulCUDAPfS_S_iiE2Bs has been demoted

.visible .entry _Z13matrixMulCUDAPfS_S_ii(
	.param .u64 .ptr .align 1 _Z13matrixMulCUDAPfS_S_ii_param_0,
	.param .u64 .ptr .align 1 _Z13matrixMulCUDAPfS_S_ii_param_1,
	.param .u64 .ptr .align 1 _Z13matrixMulCUDAPfS_S_ii_param_2,
	.param .u32 _Z13matrixMulCUDAPfS_S_ii_param_3,
	.param .u32 _Z13matrixMulCUDAPfS_S_ii_param_4
)
{
	.reg .pred 	%p<8>;
	.reg .b32 	%r<48>;
	.reg .b32 	%f<111>;
	.reg .b64 	%rd<13>;
	// demoted variable
	.shared .align 4 .b8 _ZZ13matrixMulCUDAPfS_S_iiE2As[4096];
	// demoted variable
	.shared .align 4 .b8 _ZZ13matrixMulCUDAPfS_S_iiE2Bs[4096];
	ld.param.u64 	%rd4, [_Z13matrixMulCUDAPfS_S_ii_param_0];
	ld.param.u64 	%rd5, [_Z13matrixMulCUDAPfS_S_ii_param_1];
	ld.param.u64 	%rd6, [_Z13matrixMulCUDAPfS_S_ii_param_2];
	ld.param.u32 	%r24, [_Z13matrixMulCUDAPfS_S_ii_param_3];
	ld.param.u32 	%r25, [_Z13matrixMulCUDAPfS_S_ii_param_4];
	mov.u32 	%r26, %ctaid.x;
	mov.u32 	%r27, %ctaid.y;
	mov.u32 	%r43, %tid.x;
	mov.u32 	%r45, %tid.y;
	shl.b32 	%r28, %r27, 5;
	add.s32 	%r3, %r28, %r45;
	shl.b32 	%r4, %r26, 5;
	add.s32 	%r5, %r4, %r43;
	setp.lt.s32 	%p1, %r24, -30;
	mov.f32 	%f110, 0f00000000;
	@%p1 bra 	$L__BB0_7;
	add.s32 	%r29, %r24, -1;
	shr.s32 	%r30, %r29, 31;
	shr.u32 	%r31, %r30, 27;
	add.s32 	%r32, %r29, %r31;
	shr.s32 	%r33, %r32, 5;
	neg.s32 	%r47, %r33;
	shl.b32 	%r34, %r45, 7;
	mov.u32 	%r35, _ZZ13matrixMulCUDAPfS_S_iiE2As;
	add.s32 	%r6, %r35, %r34;
	shl.b32 	%r36, %r43, 2;
	add.s32 	%r7, %r6, %r36;
	mov.u32 	%r37, _ZZ13matrixMulCUDAPfS_S_iiE2Bs;
	add.s32 	%r9, %r37, %r36;
	add.s32 	%r8, %r9, %r34;
	mad.lo.s32 	%r38, %r45, %r25, %r43;
	add.s32 	%r46, %r38, %r4;
	shl.b32 	%r12, %r25, 5;
	mad.lo.s32 	%r44, %r24, %r3, %r43;
	cvta.to.global.u64 	%rd1, %rd5;
	cvta.to.global.u64 	%rd2, %rd6;
	mov.f32 	%f110, 0f00000000;
$L__BB0_2:
	mul.wide.s32 	%rd7, %r44, 4;
	add.s64 	%rd3, %rd1, %rd7;
	max.s32 	%r40, %r43, %r3;
	setp.ge.s32 	%p2, %r40, %r24;
	mov.f32 	%f108, 0f00000000;
	@%p2 bra 	$L__BB0_4;
	ld.global.f32 	%f108, [%rd3];
$L__BB0_4:
	st.shared.f32 	[%r7], %f108;
	max.s32 	%r41, %r45, %r5;
	setp.ge.s32 	%p3, %r41, %r25;
	mov.f32 	%f109, 0f00000000;
	@%p3 bra 	$L__BB0_6;
	mul.wide.s32 	%rd8, %r46, 4;
	add.s64 	%rd9, %rd2, %rd8;
	ld.global.f32 	%f109, [%rd9];
$L__BB0_6:
	st.shared.f32 	[%r8], %f109;
	bar.sync 	0;
	ld.shared.f32 	%f12, [%r6];
	ld.shared.f32 	%f13, [%r9];
	fma.rn.f32 	%f14, %f12, %f13, %f110;
	ld.shared.f32 	%f15, [%r6+4];
	ld.shared.f32 	%f16, [%r9+128];
	fma.rn.f32 	%f17, %f15, %f16, %f14;
	ld.shared.f32 	%f18, [%r6+8];
	ld.shared.f32 	%f19, [%r9+256];
	fma.rn.f32 	%f20, %f18, %f19, %f17;
	ld.shared.f32 	%f21, [%r6+12];
	ld.shared.f32 	%f22, [%r9+384];
	fma.rn.f32 	%f23, %f21, %f22, %f20;
	ld.shared.f32 	%f24, [%r6+16];
	ld.shared.f32 	%f25, [%r9+512];
	fma.rn.f32 	%f26, %f24, %f25, %f23;
	ld.shared.f32 	%f27, [%r6+20];
	ld.shared.f32 	%f28, [%r9+640];
	fma.rn.f32 	%f29, %f27, %f28, %f26;
	ld.shared.f32 	%f30, [%r6+24];
	ld.shared.f32 	%f31, [%r9+768];
	fma.rn.f32 	%f32, %f30, %f31, %f29;
	ld.shared.f32 	%f33, [%r6+28];
	ld.shared.f32 	%f34, [%r9+896];
	fma.rn.f32 	%f35, %f33, %f34, %f32;
	ld.shared.f32 	%f36, [%r6+32];
	ld.shared.f32 	%f37, [%r9+1024];
	fma.rn.f32 	%f38, %f36, %f37, %f35;
	ld.shared.f32 	%f39, [%r6+36];
	ld.shared.f32 	%f40, [%r9+1152];
	fma.rn.f32 	%f41, %f39, %f40, %f38;
	ld.shared.f32 	%f42, [%r6+40];
	ld.shared.f32 	%f43, [%r9+1280];
	fma.rn.f32 	%f44, %f42, %f43, %f41;
	ld.shared.f32 	%f45, [%r6+44];
	ld.shared.f32 	%f46, [%r9+1408];
	fma.rn.f32 	%f47, %f45, %f46, %f44;
	ld.shared.f32 	%f48, [%r6+48];
	ld.shared.f32 	%f49, [%r9+1536];
	fma.rn.f32 	%f50, %f48, %f49, %f47;
	ld.shared.f32 	%f51, [%r6+52];
	ld.shared.f32 	%f52, [%r9+1664];
	fma.rn.f32 	%f53, %f51, %f52, %f50;
	ld.shared.f32 	%f54, [%r6+56];
	ld.shared.f32 	%f55, [%r9+1792];
	fma.rn.f32 	%f56, %f54, %f55, %f53;
	ld.shared.f32 	%f57, [%r6+60];
	ld.shared.f32 	%f58, [%r9+1920];
	fma.rn.f32 	%f59, %f57, %f58, %f56;
	ld.shared.f32 	%f60, [%r6+64];
	ld.shared.f32 	%f61, [%r9+2048];
	fma.rn.f32 	%f62, %f60, %f61, %f59;
	ld.shared.f32 	%f63, [%r6+68];
	ld.shared.f32 	%f64, [%r9+2176];
	fma.rn.f32 	%f65, %f63, %f64, %f62;
	ld.shared.f32 	%f66, [%r6+72];
	ld.shared.f32 	%f67, [%r9+2304];
	fma.rn.f32 	%f68, %f66, %f67, %f65;
	ld.shared.f32 	%f69, [%r6+76];
	ld.shared.f32 	%f70, [%r9+2432];
	fma.rn.f32 	%f71, %f69, %f70, %f68;
	ld.shared.f32 	%f72, [%r6+80];
	ld.shared.f32 	%f73, [%r9+2560];
	fma.rn.f32 	%f74, %f72, %f73, %f71;
	ld.shared.f32 	%f75, [%r6+84];
	ld.shared.f32 	%f76, [%r9+2688];
	fma.rn.f32 	%f77, %f75, %f76, %f74;
	ld.shared.f32 	%f78, [%r6+88];
	ld.shared.f32 	%f79, [%r9+2816];
	fma.rn.f32 	%f80, %f78, %f79, %f77;
	ld.shared.f32 	%f81, [%r6+92];
	ld.shared.f32 	%f82, [%r9+2944];
	fma.rn.f32 	%f83, %f81, %f82, %f80;
	ld.shared.f32 	%f84, [%r6+96];
	ld.shared.f32 	%f85, [%r9+3072];
	fma.rn.f32 	%f86, %f84, %f85, %f83;
	ld.shared.f32 	%f87, [%r6+100];
	ld.shared.f32 	%f88, [%r9+3200];
	fma.rn.f32 	%f89, %f87, %f88, %f86;
	ld.shared.f32 	%f90, [%r6+104];
	ld.shared.f32 	%f91, [%r9+3328];
	fma.rn.f32 	%f92, %f90, %f91, %f89;
	ld.shared.f32 	%f93, [%r6+108];
	ld.shared.f32 	%f94, [%r9+3456];
	fma.rn.f32 	%f95, %f93, %f94, %f92;
	ld.shared.f32 	%f96, [%r6+112];
	ld.shared.f32 	%f97, [%r9+3584];
	fma.rn.f32 	%f98, %f96, %f97, %f95;
	ld.shared.f32 	%f99, [%r6+116];
	ld.shared.f32 	%f100, [%r9+3712];
	fma.rn.f32 	%f101, %f99, %f100, %f98;
	ld.shared.f32 	%f102, [%r6+120];
	ld.shared.f32 	%f103, [%r9+3840];
	fma.rn.f32 	%f104, %f102, %f103, %f101;
	ld.shared.f32 	%f105, [%r6+124];
	ld.shared.f32 	%f106, [%r9+3968];
	fma.rn.f32 	%f110, %f105, %f106, %f104;
	bar.sync 	0;
	add.s32 	%r47, %r47, 1;
	add.s32 	%r46, %r46, %r12;
	add.s32 	%r45, %r45, 32;
	add.s32 	%r44, %r44, 32;
	add.s32 	%r43, %r43, 32;
	setp.ne.s32 	%p4, %r47, 1;
	@%p4 bra 	$L__BB0_2;
$L__BB0_7:
	setp.ge.s32 	%p5, %r3, %r24;
	setp.ge.s32 	%p6, %r5, %r25;
	or.pred  	%p7, %p5, %p6;
	@%p7 bra 	$L__BB0_9;
	mad.lo.s32 	%r42, %r25, %r3, %r5;
	cvta.to.global.u64 	%rd10, %rd4;
	mul.wide.u32 	%rd11, %r42, 4;
	add.s64 	%rd12, %rd10, %rd11;
	st.global.f32 	[%rd12], %f110;
$L__BB0_9:
	ret;

}


// ===== COMPILED SASS (sm_100) =====

	.target	sm_100

	.elftype	@"ET_EXEC"


//--------------------- .note.nv.tkinfo           --------------------------
	.section	.note.nv.tkinfo,"",@"SHT_NOTE"
	.sectionflags	@"SHF_NOTE_NV_TKINFO"
	.tkinfo
        /*0018*/ 	.word	0x00000002
        /*0030*/ 	.string	""
        /*0030*/ 	.string	"ptxas"
        /*0030*/ 	.string	"Cuda compilation tools, release 13.0, V13.0.88"
        /*0030*/ 	.string	"Build cuda_13.0.r13.0/compiler.36424714_0"
        /*0030*/ 	.string	"-arch sm_100 -m 64 "



//--------------------- .note.nv.cuinfo           --------------------------
	.section	.note.nv.cuinfo,"",@"SHT_NOTE"
	.sectionflags	@"SHF_NOTE_NV_CUINFO"
        /*0018*/ 	.short	0x0002
        /*001a*/ 	.short	0x0064
        /*001c*/ 	.short	0x0082
	.zero		2


//--------------------- .nv.info                  --------------------------
	.section	.nv.info,"",@"SHT_CUDA_INFO"
	.align	4


	//----- nvinfo : EIATTR_REGCOUNT
	.align		4
        /*0000*/ 	.byte	0x04, 0x2f
        /*0002*/ 	.short	(.L_1 - .L_0)
	.align		4
.L_0:
        /*0004*/ 	.word	index@(_Z13matrixMulCUDAPfS_S_ii)
        /*0008*/ 	.word	0x00000020


	//----- nvinfo : EIATTR_FRAME_SIZE
	.align		4
.L_1:
        /*000c*/ 	.byte	0x04, 0x11
        /*000e*/ 	.short	(.L_3 - .L_2)
	.align		4
.L_2:
        /*0010*/ 	.word	index@(_Z13matrixMulCUDAPfS_S_ii)
        /*0014*/ 	.word	0x00000000


	//----- nvinfo : EIATTR_MIN_STACK_SIZE
	.align		4
.L_3:
        /*0018*/ 	.byte	0x04, 0x12
        /*001a*/ 	.short	(.L_5 - .L_4)
	.align		4
.L_4:
        /*001c*/ 	.word	index@(_Z13matrixMulCUDAPfS_S_ii)
        /*0020*/ 	.word	0x00000000
.L_5:


//--------------------- .nv.compat                --------------------------
	.section	.nv.compat,"",@"SHT_CUDA_COMPAT_INFO"
	.align	4
        /*0000*/ 	.byte	0x02, 0x09, 0x00, 0x00, 0x02, 0x02, 0x01, 0x00, 0x02, 0x05, 0x05, 0x00, 0x03, 0x07, 0x01, 0x01
        /*0010*/ 	.byte	0x02, 0x03, 0x00, 0x00, 0x02, 0x06, 0x01, 0x00, 0x04, 0x0b, 0x08, 0x00, 0x09, 0x00, 0x00, 0x00
        /*0020*/ 	.byte	0x00, 0x00, 0x00, 0x00


//--------------------- .nv.info._Z13matrixMulCUDAPfS_S_ii --------------------------
	.section	.nv.info._Z13matrixMulCUDAPfS_S_ii,"",@"SHT_CUDA_INFO"
	.sectionflags	@""
	.align	4


	//----- nvinfo : EIATTR_CUDA_API_VERSION
	.align		4
        /*0000*/ 	.byte	0x04, 0x37
        /*0002*/ 	.short	(.L_7 - .L_6)
.L_6:
        /*0004*/ 	.word	0x00000082


	//----- nvinfo : EIATTR_KPARAM_INFO
	.align		4
.L_7:
        /*0008*/ 	.byte	0x04, 0x17
        /*000a*/ 	.short	(.L_9 - .L_8)
.L_8:
        /*000c*/ 	.word	0x00000000
        /*0010*/ 	.short	0x0004
        /*0012*/ 	.short	0x001c
        /*0014*/ 	.byte	0x00, 0xf0, 0x11, 0x00


	//----- nvinfo : EIATTR_KPARAM_INFO
	.align		4
.L_9:
        /*0018*/ 	.byte	0x04, 0x17
        /*001a*/ 	.short	(.L_11 - .L_10)
.L_10:
        /*001c*/ 	.word	0x00000000
        /*0020*/ 	.short	0x0003
        /*0022*/ 	.short	0x0018
        /*0024*/ 	.byte	0x00, 0xf0, 0x11, 0x00


	//----- nvinfo : EIATTR_KPARAM_INFO
	.align		4
.L_11:
        /*0028*/ 	.byte	0x04, 0x17
        /*002a*/ 	.short	(.L_13 - .L_12)
.L_12:
        /*002c*/ 	.word	0x00000000
        /*0030*/ 	.short	0x0002
        /*0032*/ 	.short	0x0010
        /*0034*/ 	.byte	0x00, 0xf5, 0x21, 0x00


	//----- nvinfo : EIATTR_KPARAM_INFO
	.align		4
.L_13:
        /*0038*/ 	.byte	0x04, 0x17
        /*003a*/ 	.short	(.L_15 - .L_14)
.L_14:
        /*003c*/ 	.word	0x00000000
        /*0040*/ 	.short	0x0001
        /*0042*/ 	.short	0x0008
        /*0044*/ 	.byte	0x00, 0xf5, 0x21, 0x00


	//----- nvinfo : EIATTR_KPARAM_INFO
	.align		4
.L_15:
        /*0048*/ 	.byte	0x04, 0x17
        /*004a*/ 	.short	(.L_17 - .L_16)
.L_16:
        /*004c*/ 	.word	0x00000000
        /*0050*/ 	.short	0x0000
        /*0052*/ 	.short	0x0000
        /*0054*/ 	.byte	0x00, 0xf5, 0x21, 0x00


	//----- nvinfo : EIATTR_SPARSE_MMA_MASK
	.align		4
.L_17:
        /*0058*/ 	.byte	0x03, 0x50
        /*005a*/ 	.short	0x0000


	//----- nvinfo : EIATTR_MAXREG_COUNT
	.align		4
        /*005c*/ 	.byte	0x03, 0x1b
        /*005e*/ 	.short	0x00ff


	//----- nvinfo : EIATTR_NUM_BARRIERS
	.align		4
        /*0060*/ 	.byte	0x02, 0x4c
        /*0062*/ 	.byte	0x01
	.zero		1


	//----- nvinfo : EIATTR_MERCURY_ISA_VERSION
	.align		4
        /*0064*/ 	.byte	0x03, 0x5f
        /*0066*/ 	.short	0x0101


	//----- nvinfo : EIATTR_VRC_CTA_INIT_COUNT
	.align		4
        /*0068*/ 	.byte	0x02, 0x4a
	.zero		1
	.zero		1


	//----- nvinfo : EIATTR_EXIT_INSTR_OFFSETS
	.align		4
        /*006c*/ 	.byte	0x04, 0x1c
        /*006e*/ 	.short	(.L_19 - .L_18)


	//   ....[0]....
.L_18:
        /*0070*/ 	.word	0x00000840


	//   ....[1]....
        /*0074*/ 	.word	0x00000890


	//----- nvinfo : EIATTR_CBANK_PARAM_SIZE
	.align		4
.L_19:
        /*0078*/ 	.byte	0x03, 0x19
        /*007a*/ 	.short	0x0020


	//----- nvinfo : EIATTR_PARAM_CBANK
	.align		4
        /*007c*/ 	.byte	0x04, 0x0a
        /*007e*/ 	.short	(.L_21 - .L_20)
	.align		4
.L_20:
        /*0080*/ 	.word	index@(.nv.constant0._Z13matrixMulCUDAPfS_S_ii)
        /*0084*/ 	.short	0x0380
        /*0086*/ 	.short	0x0020


	//----- nvinfo : EIATTR_SW_WAR
	.align		4
.L_21:
        /*0088*/ 	.byte	0x04, 0x36
        /*008a*/ 	.short	(.L_23 - .L_22)
.L_22:
        /*008c*/ 	.word	0x00000008
.L_23:


//--------------------- .nv.callgraph             --------------------------
	.section	.nv.callgraph,"",@"SHT_CUDA_CALLGRAPH"
	.align	4
	.sectionentsize	8
	.align		4
        /*0000*/ 	.word	0x00000000
	.align		4
        /*0004*/ 	.word	0xffffffff
	.align		4
        /*0008*/ 	.word	0x00000000
	.align		4
        /*000c*/ 	.word	0xfffffffe
	.align		4
        /*0010*/ 	.word	0x00000000
	.align		4
        /*0014*/ 	.word	0xfffffffd
	.align		4
        /*0018*/ 	.word	0x00000000
	.align		4
        /*001c*/ 	.word	0xfffffffc


//--------------------- .text._Z13matrixMulCUDAPfS_S_ii --------------------------
	.section	.text._Z13matrixMulCUDAPfS_S_ii,"ax",@progbits
	.align	128
        .global         _Z13matrixMulCUDAPfS_S_ii
        .type           _Z13matrixMulCUDAPfS_S_ii,@function
        .size           _Z13matrixMulCUDAPfS_S_ii,(.L_x_3 - _Z13matrixMulCUDAPfS_S_ii)
        .other          _Z13matrixMulCUDAPfS_S_ii,@"STO_CUDA_ENTRY STV_DEFAULT"
_Z13matrixMulCUDAPfS_S_ii:
.text._Z13matrixMulCUDAPfS_S_ii:
[----:B------:R-:W-:Y:S01]  /*0000*/  LDC R1, c[0x0][0x37c] ;  /* 0x0000df00ff017b82 */ /* 0x000fe20000000800 */
[----:B------:R-:W0:Y:S01]  /*0010*/  S2R R2, SR_CTAID.X ;  /* 0x0000000000027919 */ /* 0x000e220000002500 */
[----:B------:R-:W1:Y:S01]  /*0020*/  LDCU UR8, c[0x0][0x398] ;  /* 0x00007300ff0877ac */ /* 0x000e620008000800 */
[----:B------:R-:W-:Y:S01]  /*0030*/  HFMA2 R23, -RZ, RZ, 0, 0 ;  /* 0x00000000ff177431 */ /* 0x000fe200000001ff */
[----:B------:R-:W0:Y:S01]  /*0040*/  S2R R17, SR_TID.X ;  /* 0x0000000000117919 */ /* 0x000e220000002100 */
[----:B------:R-:W2:Y:S01]  /*0050*/  LDCU UR14, c[0x0][0x39c] ;  /* 0x00007380ff0e77ac */ /* 0x000ea20008000800 */
[----:B------:R-:W3:Y:S01]  /*0060*/  S2R R18, SR_CTAID.Y ;  /* 0x0000000000127919 */ /* 0x000ee20000002600 */
[----:B------:R-:W4:Y:S01]  /*0070*/  LDCU.64 UR12, c[0x0][0x358] ;  /* 0x00006b00ff0c77ac */ /* 0x000f220008000a00 */
[----:B------:R-:W3:Y:S01]  /*0080*/  S2R R16, SR_TID.Y ;  /* 0x0000000000107919 */ /* 0x000ee20000002200 */
[----:B-1----:R-:W-:Y:S01]  /*0090*/  UISETP.GE.AND UP0, UPT, UR8, -0x1e, UPT ;  /* 0xffffffe20800788c */ /* 0x002fe2000bf06270 */
[----:B0-----:R-:W-:-:S04]  /*00a0*/  LEA R19, R2, R17, 0x5 ;  /* 0x0000001102137211 */ /* 0x001fc800078e28ff */
[----:B--2---:R-:W-:Y:S02]  /*00b0*/  ISETP.GE.AND P0, PT, R19, UR14, PT ;  /* 0x0000000e13007c0c */ /* 0x004fe4000bf06270 */
[----:B---3--:R-:W-:Y:S02]  /*00c0*/  LEA R18, R18, R16, 0x5 ;  /* 0x0000001012127211 */ /* 0x008fe400078e28ff */
[----:B----4-:R-:W-:Y:S09]  /*00d0*/  BRA.U !UP0, `(.L_x_0) ;  /* 0x0000000508d47547 */ /* 0x010ff2000b800000 */
[----:B------:R-:W0:Y:S01]  /*00e0*/  S2UR UR7, SR_CgaCtaId ;  /* 0x00000000000779c3 */ /* 0x000e220000008800 */
[----:B------:R-:W1:Y:S01]  /*00f0*/  LDCU UR11, c[0x0][0x39c] ;  /* 0x00007380ff0b77ac */ /* 0x000e620008000800 */
[----:B------:R-:W-:Y:S01]  /*0100*/  MOV R23, RZ ;  /* 0x000000ff00177202 */ /* 0x000fe20000000f00 */
[----:B------:R-:W-:Y:S01]  /*0110*/  IMAD R6, R18, UR8, R17 ;  /* 0x0000000812067c24 */ /* 0x000fe2000f8e0211 */
[----:B------:R-:W-:Y:S01]  /*0120*/  UMOV UR6, 0x400 ;  /* 0x0000040000067882 */ /* 0x000fe20000000000 */
[----:B------:R-:W-:-:S03]  /*0130*/  UIADD3 UR4, UPT, UPT, UR8, -0x1, URZ ;  /* 0xffffffff08047890 */ /* 0x000fc6000fffe0ff */
[----:B------:R-:W2:Y:S01]  /*0140*/  LDC R0, c[0x0][0x39c] ;  /* 0x0000e700ff007b82 */ /* 0x000ea20000000800 */
[----:B------:R-:W3:Y:S01]  /*0150*/  LDCU UR9, c[0x0][0x398] ;  /* 0x00007300ff0977ac */ /* 0x000ee20008000800 */
[----:B------:R-:W-:-:S06]  /*0160*/  USHF.R.S32.HI UR5, URZ, 0x1f, UR4 ;  /* 0x0000001fff057899 */ /* 0x000fcc0008011404 */
[----:B------:R-:W4:Y:S01]  /*0170*/  LDC.64 R20, c[0x0][0x388] ;  /* 0x0000e200ff147b82 */ /* 0x000f220000000a00 */
[----:B------:R-:W-:Y:S01]  /*0180*/  ULEA.HI UR5, UR5, UR4, URZ, 0x5 ;  /* 0x0000000405057291 */ /* 0x000fe2000f8f28ff */
[----:B-1----:R-:W-:-:S03]  /*0190*/  IMAD R7, R16, UR11, R17 ;  /* 0x0000000b10077c24 */ /* 0x002fc6000f8e0211 */
[----:B------:R-:W-:Y:S02]  /*01a0*/  USHF.R.S32.HI UR5, URZ, 0x5, UR5 ;  /* 0x00000005ff057899 */ /* 0x000fe40008011405 */
[----:B0-----:R-:W-:Y:S01]  /*01b0*/  ULEA UR10, UR7, UR6, 0x18 ;  /* 0x00000006070a7291 */ /* 0x001fe2000f8ec0ff */
[----:B------:R-:W-:Y:S01]  /*01c0*/  LEA R7, R2, R7, 0x5 ;  /* 0x0000000702077211 */ /* 0x000fe200078e28ff */
[----:B------:R-:W-:Y:S02]  /*01d0*/  UIADD3 UR6, UPT, UPT, UR6, 0x1000, URZ ;  /* 0x0000100006067890 */ /* 0x000fe4000fffe0ff */
[----:B------:R-:W-:Y:S02]  /*01e0*/  UIADD3 UR5, UPT, UPT, -UR5, URZ, URZ ;  /* 0x000000ff05057290 */ /* 0x000fe4000fffe1ff */
[----:B------:R-:W-:Y:S01]  /*01f0*/  ULEA UR6, UR7, UR6, 0x18 ;  /* 0x0000000607067291 */ /* 0x000fe2000f8ec0ff */
[----:B------:R-:W-:-:S04]  /*0200*/  LEA R5, R16, UR10, 0x7 ;  /* 0x0000000a10057c11 */ /* 0x000fc8000f8e38ff */
[C---:B------:R-:W-:Y:S02]  /*0210*/  LEA R4, R17.reuse, R5, 0x2 ;  /* 0x0000000511047211 */ /* 0x040fe400078e10ff */
[----:B------:R-:W-:-:S04]  /*0220*/  LEA R3, R17, UR6, 0x2 ;  /* 0x0000000611037c11 */ /* 0x000fc8000f8e10ff */
[----:B---3--:R-:W-:-:S07]  /*0230*/  LEA R2, R16, R3, 0x7 ;  /* 0x0000000310027211 */ /* 0x008fce00078e38ff */
.L_x_1:
[----:B------:R-:W-:Y:S01]  /*0240*/  VIMNMX R9, PT, PT, R19, R16, !PT ;  /* 0x0000001013097248 */ /* 0x000fe20007fe0100 */
[----:B------:R-:W-:Y:S01]  /*0250*/  UMOV UR8, UR9 ;  /* 0x0000000900087c82 */ /* 0x000fe20008000000 */
[----:B------:R-:W-:Y:S01]  /*0260*/  VIMNMX R8, PT, PT, R18, R17, !PT ;  /* 0x0000001112087248 */ /* 0x000fe20007fe0100 */
[----:B------:R-:W-:Y:S01]  /*0270*/  HFMA2 R27, -RZ, RZ, 0, 0 ;  /* 0x00000000ff1b7431 */ /* 0x000fe200000001ff */
[----:B--2---:R-:W-:Y:S02]  /*0280*/  ISETP.GE.AND P2, PT, R9, R0, PT ;  /* 0x000000000900720c */ /* 0x004fe40003f46270 */
[----:B------:R-:W-:Y:S01]  /*0290*/  ISETP.GE.AND P1, PT, R8, UR8, PT ;  /* 0x0000000808007c0c */ /* 0x000fe2000bf26270 */
[----:B----4-:R-:W-:Y:S01]  /*02a0*/  IMAD.WIDE R8, R6, 0x4, R20 ;  /* 0x0000000406087825 */ /* 0x010fe200078e0214 */
[----:B------:R-:W-:-:S09]  /*02b0*/  MOV R29, RZ ;  /* 0x000000ff001d7202 */ /* 0x000fd20000000f00 */
[----:B------:R-:W0:Y:S02]  /*02c0*/  @!P2 LDC.64 R10, c[0x0][0x390] ;  /* 0x0000e400ff0aab82 */ /* 0x000e240000000a00 */
[----:B------:R-:W2:Y:S01]  /*02d0*/  @!P1 LDG.E R27, desc[UR12][R8.64] ;  /* 0x0000000c081b9981 */ /* 0x000ea2000c1e1900 */
[----:B0-----:R-:W-:-:S05]  /*02e0*/  @!P2 IMAD.WIDE R10, R7, 0x4, R10 ;  /* 0x00000004070aa825 */ /* 0x001fca00078e020a */
[----:B------:R-:W3:Y:S04]  /*02f0*/  @!P2 LDG.E R29, desc[UR12][R10.64] ;  /* 0x0000000c0a1da981 */ /* 0x000ee8000c1e1900 */
[----:B--2---:R-:W-:Y:S04]  /*0300*/  STS [R4], R27 ;  /* 0x0000001b04007388 */ /* 0x004fe80000000800 */
[----:B---3--:R-:W-:Y:S01]  /*0310*/  STS [R2], R29 ;  /* 0x0000001d02007388 */ /* 0x008fe20000000800 */
[----:B------:R-:W-:Y:S06]  /*0320*/  BAR.SYNC.DEFER_BLOCKING 0x0 ;  /* 0x0000000000007b1d */ /* 0x000fec0000010000 */
[----:B------:R-:W-:Y:S04]  /*0330*/  LDS R22, [R3] ;  /* 0x0000000003167984 */ /* 0x000fe80000000800 */
[----:B------:R-:W0:Y:S04]  /*0340*/  LDS.128 R12, [R5] ;  /* 0x00000000050c7984 */ /* 0x000e280000000c00 */
[----:B------:R-:W1:Y:S04]  /*0350*/  LDS R26, [R3+0x80] ;  /* 0x00008000031a7984 */ /* 0x000e680000000800 */
[----:B------:R-:W2:Y:S04]  /*0360*/  LDS R25, [R3+0x100] ;  /* 0x0001000003197984 */ /* 0x000ea80000000800 */
[----:B------:R-:W3:Y:S04]  /*0370*/  LDS R24, [R3+0x180] ;  /* 0x0001800003187984 */ /* 0x000ee80000000800 */
[----:B------:R-:W-:Y:S01]  /*0380*/  LDS.128 R8, [R5+0x10] ;  /* 0x0000100005087984 */ /* 0x000fe20000000c00 */
[----:B0-----:R-:W-:-:S03]  /*0390*/  FFMA R12, R12, R22, R23 ;  /* 0x000000160c0c7223 */ /* 0x001fc60000000017 */
[----:B------:R-:W0:Y:S01]  /*03a0*/  LDS R23, [R3+0x200] ;  /* 0x0002000003177984 */ /* 0x000e220000000800 */
[----:B-1----:R-:W-:-:S03]  /*03b0*/  FFMA R12, R26, R13, R12 ;  /* 0x0000000d1a0c7223 */ /* 0x002fc6000000000c */
[----:B------:R-:W1:Y:S01]  /*03c0*/  LDS R22, [R3+0x280] ;  /* 0x0002800003167984 */ /* 0x000e620000000800 */
[----:B--2---:R-:W-:-:S03]  /*03d0*/  FFMA R13, R25, R14, R12 ;  /* 0x0000000e190d7223 */ /* 0x004fc6000000000c */
[----:B------:R-:W2:Y:S01]  /*03e0*/  LDS R25, [R3+0x300] ;  /* 0x0003000003197984 */ /* 0x000ea20000000800 */
[----:B---3--:R-:W-:-:S03]  /*03f0*/  FFMA R13, R24, R15, R13 ;  /* 0x0000000f180d7223 */ /* 0x008fc6000000000d */
[----:B------:R-:W3:Y:S04]  /*0400*/  LDS R24, [R3+0x380] ;  /* 0x0003800003187984 */ /* 0x000ee80000000800 */
[----:B------:R-:W-:Y:S01]  /*0410*/  LDS R26, [R3+0xb80] ;  /* 0x000b8000031a7984 */ /* 0x000fe20000000800 */
[----:B0-----:R-:W-:-:S03]  /*0420*/  FFMA R27, R8, R23, R13 ;  /* 0x00000017081b7223 */ /* 0x001fc6000000000d */
[----:B------:R-:W-:Y:S04]  /*0430*/  LDS R23, [R3+0x400] ;  /* 0x0004000003177984 */ /* 0x000fe80000000800 */
[----:B------:R-:W0:Y:S01]  /*0440*/  LDS.128 R12, [R5+0x20] ;  /* 0x00002000050c7984 */ /* 0x000e220000000c00 */
[----:B-1----:R-:W-:-:S03]  /*0450*/  FFMA R8, R22, R9, R27 ;  /* 0x0000000916087223 */ /* 0x002fc6000000001b */
[----:B------:R-:W1:Y:S01]  /*0460*/  LDS R22, [R3+0x480] ;  /* 0x0004800003167984 */ /* 0x000e620000000800 */
[----:B--2---:R-:W-:-:S03]  /*0470*/  FFMA R9, R25, R10, R8 ;  /* 0x0000000a19097223 */ /* 0x004fc60000000008 */
[----:B------:R-:W2:Y:S01]  /*0480*/  LDS R25, [R3+0x500] ;  /* 0x0005000003197984 */ /* 0x000ea20000000800 */
[----:B---3--:R-:W-:-:S03]  /*0490*/  FFMA R9, R24, R11, R9 ;  /* 0x0000000b18097223 */ /* 0x008fc60000000009 */
[----:B------:R-:W3:Y:S01]  /*04a0*/  LDS R24, [R3+0x580] ;  /* 0x0005800003187984 */ /* 0x000ee20000000800 */
        /* <DEDUP_REMOVED lines=26> */
[----:B------:R-:W-:Y:S04]  /*0650*/  LDS R27, [R3+0xc00] ;  /* 0x000c0000031b7984 */ /* 0x000fe80000000800 */
[----:B------:R-:W-:Y:S01]  /*0660*/  LDS R24, [R3+0xc80] ;  /* 0x000c800003187984 */ /* 0x000fe20000000800 */
[----:B0-----:R-:W-:-:S03]  /*0670*/  FFMA R23, R8, R23, R13 ;  /* 0x0000001708177223 */ /* 0x001fc6000000000d */
[----:B------:R-:W0:Y:S01]  /*0680*/  LDS.128 R12, [R5+0x60] ;  /* 0x00006000050c7984 */ /* 0x000e220000000c00 */
[----:B-1----:R-:W-:-:S03]  /*0690*/  FFMA R22, R22, R9, R23 ;  /* 0x0000000916167223 */ /* 0x002fc60000000017 */
[----:B------:R-:W1:Y:S01]  /*06a0*/  LDS R23, [R3+0xd00] ;  /* 0x000d000003177984 */ /* 0x000e620000000800 */
[----:B--2---:R-:W-:-:S03]  /*06b0*/  FFMA R25, R25, R10, R22 ;  /* 0x0000000a19197223 */ /* 0x004fc60000000016 */
[----:B------:R-:W2:Y:S01]  /*06c0*/  LDS R22, [R3+0xd80] ;  /* 0x000d800003167984 */ /* 0x000ea20000000800 */
[----:B------:R-:W-:-:S03]  /*06d0*/  FFMA R11, R26, R11, R25 ;  /* 0x0000000b1a0b7223 */ /* 0x000fc60000000019 */
[----:B------:R-:W-:Y:S01]  /*06e0*/  LDS R25, [R3+0xe00] ;  /* 0x000e000003197984 */ /* 0x000fe20000000800 */
[----:B0-----:R-:W-:-:S03]  /*06f0*/  FFMA R27, R12, R27, R11 ;  /* 0x0000001b0c1b7223 */ /* 0x001fc6000000000b */
[----:B------:R-:W0:Y:S01]  /*0700*/  LDS.128 R8, [R5+0x70] ;  /* 0x0000700005087984 */ /* 0x000e220000000c00 */
[----:B------:R-:W-:-:S03]  /*0710*/  FFMA R24, R24, R13, R27 ;  /* 0x0000000d18187223 */ /* 0x000fc6000000001b */
[----:B------:R-:W3:Y:S04]  /*0720*/  LDS R27, [R3+0xe80] ;  /* 0x000e8000031b7984 */ /* 0x000ee80000000800 */
[----:B------:R-:W4:Y:S04]  /*0730*/  LDS R13, [R3+0xf00] ;  /* 0x000f0000030d7984 */ /* 0x000f280000000800 */
[----:B------:R-:W5:Y:S01]  /*0740*/  LDS R12, [R3+0xf80] ;  /* 0x000f8000030c7984 */ /* 0x000f620000000800 */
[----:B-1----:R-:W-:Y:S01]  /*0750*/  FFMA R23, R23, R14, R24 ;  /* 0x0000000e17177223 */ /* 0x002fe20000000018 */
[----:B------:R-:W-:-:S03]  /*0760*/  UIADD3 UR5, UPT, UPT, UR5, 0x1, URZ ;  /* 0x0000000105057890 */ /* 0x000fc6000fffe0ff */
[----:B--2---:R-:W-:Y:S01]  /*0770*/  FFMA R15, R22, R15, R23 ;  /* 0x0000000f160f7223 */ /* 0x004fe20000000017 */
[----:B------:R-:W-:Y:S01]  /*0780*/  UISETP.NE.AND UP0, UPT, UR5, 0x1, UPT ;  /* 0x000000010500788c */ /* 0x000fe2000bf05270 */
[----:B------:R-:W-:Y:S02]  /*0790*/  IADD3 R16, PT, PT, R16, 0x20, RZ ;  /* 0x0000002010107810 */ /* 0x000fe40007ffe0ff */
[----:B------:R-:W-:Y:S02]  /*07a0*/  IADD3 R6, PT, PT, R6, 0x20, RZ ;  /* 0x0000002006067810 */ /* 0x000fe40007ffe0ff */
[----:B------:R-:W-:Y:S02]  /*07b0*/  IADD3 R17, PT, PT, R17, 0x20, RZ ;  /* 0x0000002011117810 */ /* 0x000fe40007ffe0ff */
[----:B------:R-:W-:Y:S01]  /*07c0*/  LEA R7, R0, R7, 0x5 ;  /* 0x0000000700077211 */ /* 0x000fe200078e28ff */
[----:B0-----:R-:W-:-:S04]  /*07d0*/  FFMA R8, R8, R25, R15 ;  /* 0x0000001908087223 */ /* 0x001fc8000000000f */
[----:B---3--:R-:W-:-:S04]  /*07e0*/  FFMA R8, R27, R9, R8 ;  /* 0x000000091b087223 */ /* 0x008fc80000000008 */
[----:B----4-:R-:W-:-:S04]  /*07f0*/  FFMA R13, R13, R10, R8 ;  /* 0x0000000a0d0d7223 */ /* 0x010fc80000000008 */
[----:B-----5:R-:W-:Y:S01]  /*0800*/  FFMA R23, R12, R11, R13 ;  /* 0x0000000b0c177223 */ /* 0x020fe2000000000d */
[----:B------:R-:W-:Y:S06]  /*0810*/  BAR.SYNC.DEFER_BLOCKING 0x0 ;  /* 0x0000000000007b1d */ /* 0x000fec0000010000 */
[----:B------:R-:W-:Y:S05]  /*0820*/  BRA.U UP0, `(.L_x_1) ;  /* 0xfffffff900847547 */ /* 0x000fea000b83ffff */
.L_x_0:
[----:B------:R-:W-:-:S13]  /*0830*/  ISETP.GE.OR P0, PT, R18, UR8, P0 ;  /* 0x0000000812007c0c */ /* 0x000fda0008706670 */
[----:B------:R-:W-:Y:S05]  /*0840*/  @P0 EXIT ;  /* 0x000000000000094d */ /* 0x000fea0003800000 */
[----:B------:R-:W0:Y:S01]  /*0850*/  LDC.64 R2, c[0x0][0x380] ;  /* 0x0000e000ff027b82 */ /* 0x000e220000000a00 */
[----:B------:R-:W-:-:S04]  /*0860*/  IMAD R19, R18, UR14, R19 ;  /* 0x0000000e12137c24 */ /* 0x000fc8000f8e0213 */
[----:B0-----:R-:W-:-:S05]  /*0870*/  IMAD.WIDE.U32 R2, R19, 0x4, R2 ;  /* 0x0000000413027825 */ /* 0x001fca00078e0002 */
[----:B------:R-:W-:Y:S01]  /*0880*/  STG.E desc[UR12][R2.64], R23 ;  /* 0x0000001702007986 */ /* 0x000fe2000c10190c */
[----:B------:R-:W-:Y:S05]  /*0890*/  EXIT ;  /* 0x000000000000794d */ /* 0x000fea0003800000 */
.L_x_2:
[----:B------:R-:W-:-:S00]  /*08a0*/  BRA `(.L_x_2) ;  /* 0xfffffffc00fc7947 */ /* 0x000fc0000383ffff */
[----:B------:R-:W-:-:S00]  /*08b0*/  NOP ;  /* 0x0000000000007918 */ /* 0x000fc00000000000 */
        /* <DEDUP_REMOVED lines=12> */
.L_x_3:


//--------------------- .nv.shared._Z13matrixMulCUDAPfS_S_ii --------------------------
	.section	.nv.shared._Z13matrixMulCUDAPfS_S_ii,"aw",@nobits
	.sectionflags	@""
	.align	4
.nv.shared._Z13matrixMulCUDAPfS_S_ii:
	.zero		9216


//--------------------- .nv.shared.reserved.0     --------------------------
	.section	.nv.shared.reserved.0,"aw",@nobits
	.weak		__nv_reservedSMEM_offset_0_alias
	.size		__nv_reservedSMEM_offset_0_alias, 0, 64
	.other		__nv_reservedSMEM_offset_0_alias,@"STO_CUDA_RESERVED_SHARED STV_DEFAULT"
__nv_reservedSMEM_offset_0_alias:
	.zero		0
	.zero		64


//--------------------- .nv.constant0._Z13matrixMulCUDAPfS_S_ii --------------------------
	.section	.nv.constant0._Z13matrixMulCUDAPfS_S_ii,"a",@progbits
	.sectionflags	@""
	.align	4
.nv.constant0._Z13matrixMulCUDAPfS_S_ii:
	.zero		928


//--------------------- SYMBOLS --------------------------

	.type		.nv.reservedSmem.offset0,@object
	.size		.nv.reservedSmem.offset0,0x4
	.type		.nv.reservedSmem.cap,@object
	.size		.nv.reservedSmem.cap,0x4
